//
// Generated by NVIDIA NVVM Compiler
//
// Compiler Build ID: CL-36424714
// Cuda compilation tools, release 13.0, V13.0.88
// Based on NVVM 20.0.0
//

.version 9.0
.target sm_100
.address_size 64

	// .globl	_Z15oddEvenSortRowsPii

.visible .entry _Z15oddEvenSortRowsPii(
	.param .u64 .ptr .align 1 _Z15oddEvenSortRowsPii_param_0,
	.param .u32 _Z15oddEvenSortRowsPii_param_1
)
{
	.reg .pred 	%p<16>;
	.reg .b32 	%r<38>;
	.reg .b64 	%rd<7>;

	ld.param.u64 	%rd4, [_Z15oddEvenSortRowsPii_param_0];
	ld.param.u32 	%r27, [_Z15oddEvenSortRowsPii_param_1];
	cvta.to.global.u64 	%rd1, %rd4;
	setp.lt.s32 	%p1, %r27, 1;
	@%p1 bra 	$L__BB0_22;
	mov.u32 	%r29, %ctaid.x;
	mov.u32 	%r30, %tid.x;
	shl.b32 	%r1, %r30, 1;
	add.s32 	%r2, %r27, -1;
	mul.lo.s32 	%r3, %r27, %r29;
	and.b32  	%r4, %r27, 3;
	setp.lt.u32 	%p2, %r27, 4;
	mov.b32 	%r37, 0;
	@%p2 bra 	$L__BB0_16;
	and.b32  	%r37, %r27, 2147483644;
	add.s32 	%r31, %r1, %r3;
	mul.wide.u32 	%rd5, %r31, 4;
	add.s64 	%rd2, %rd1, %rd5;
	add.s32 	%r6, %r1, 1;
	neg.s32 	%r34, %r37;
$L__BB0_3:
	setp.ge.u32 	%p3, %r1, %r2;
	@%p3 bra 	$L__BB0_6;
	ld.global.u32 	%r9, [%rd2];
	ld.global.u32 	%r10, [%rd2+4];
	setp.le.s32 	%p4, %r9, %r10;
	@%p4 bra 	$L__BB0_6;
	st.global.u32 	[%rd2], %r10;
	st.global.u32 	[%rd2+4], %r9;
$L__BB0_6:
	setp.ge.u32 	%p5, %r6, %r2;
	bar.sync 	0;
	@%p5 bra 	$L__BB0_9;
	ld.global.u32 	%r11, [%rd2+4];
	ld.global.u32 	%r12, [%rd2+8];
	setp.le.s32 	%p6, %r11, %r12;
	@%p6 bra 	$L__BB0_9;
	st.global.u32 	[%rd2+4], %r12;
	st.global.u32 	[%rd2+8], %r11;
$L__BB0_9:
	setp.ge.u32 	%p7, %r1, %r2;
	bar.sync 	0;
	@%p7 bra 	$L__BB0_12;
	ld.global.u32 	%r13, [%rd2];
	ld.global.u32 	%r14, [%rd2+4];
	setp.le.s32 	%p8, %r13, %r14;
	@%p8 bra 	$L__BB0_12;
	st.global.u32 	[%rd2], %r14;
	st.global.u32 	[%rd2+4], %r13;
$L__BB0_12:
	setp.ge.u32 	%p9, %r6, %r2;
	bar.sync 	0;
	@%p9 bra 	$L__BB0_15;
	ld.global.u32 	%r15, [%rd2+4];
	ld.global.u32 	%r16, [%rd2+8];
	setp.le.s32 	%p10, %r15, %r16;
	@%p10 bra 	$L__BB0_15;
	st.global.u32 	[%rd2+4], %r16;
	st.global.u32 	[%rd2+8], %r15;
$L__BB0_15:
	bar.sync 	0;
	add.s32 	%r34, %r34, 4;
	setp.ne.s32 	%p11, %r34, 0;
	@%p11 bra 	$L__BB0_3;
$L__BB0_16:
	setp.eq.s32 	%p12, %r4, 0;
	@%p12 bra 	$L__BB0_22;
	neg.s32 	%r36, %r4;
$L__BB0_18:
	.pragma "nounroll";
	and.b32  	%r32, %r37, 1;
	add.s32 	%r22, %r32, %r1;
	setp.ge.s32 	%p13, %r22, %r2;
	@%p13 bra 	$L__BB0_21;
	add.s32 	%r33, %r22, %r3;
	mul.wide.u32 	%rd6, %r33, 4;
	add.s64 	%rd3, %rd1, %rd6;
	ld.global.u32 	%r23, [%rd3];
	ld.global.u32 	%r24, [%rd3+4];
	setp.le.s32 	%p14, %r23, %r24;
	@%p14 bra 	$L__BB0_21;
	st.global.u32 	[%rd3], %r24;
	st.global.u32 	[%rd3+4], %r23;
$L__BB0_21:
	bar.sync 	0;
	add.s32 	%r37, %r37, 1;
	add.s32 	%r36, %r36, 1;
	setp.ne.s32 	%p15, %r36, 0;
	@%p15 bra 	$L__BB0_18;
$L__BB0_22:
	ret;

}


// ===== COMPILED SASS (sm_100) =====

	.target	sm_100

	.elftype	@"ET_EXEC"


//--------------------- .note.nv.tkinfo           --------------------------
	.section	.note.nv.tkinfo,"",@"SHT_NOTE"
	.sectionflags	@"SHF_NOTE_NV_TKINFO"
	.tkinfo
        /*0018*/ 	.word	0x00000002
        /*0030*/ 	.string	""
        /*0030*/ 	.string	"ptxas"
        /*0030*/ 	.string	"Cuda compilation tools, release 13.0, V13.0.88"
        /*0030*/ 	.string	"Build cuda_13.0.r13.0/compiler.36424714_0"
        /*0030*/ 	.string	"-arch sm_100 -m 64 "



//--------------------- .note.nv.cuinfo           --------------------------
	.section	.note.nv.cuinfo,"",@"SHT_NOTE"
	.sectionflags	@"SHF_NOTE_NV_CUINFO"
        /*0018*/ 	.short	0x0002
        /*001a*/ 	.short	0x0064
        /*001c*/ 	.short	0x0082
	.zero		2


//--------------------- .nv.info                  --------------------------
	.section	.nv.info,"",@"SHT_CUDA_INFO"
	.align	4


	//----- nvinfo : EIATTR_REGCOUNT
	.align		4
        /*0000*/ 	.byte	0x04, 0x2f
        /*0002*/ 	.short	(.L_1 - .L_0)
	.align		4
.L_0:
        /*0004*/ 	.word	index@(_Z15oddEvenSortRowsPii)
        /*0008*/ 	.word	0x0000000f


	//----- nvinfo : EIATTR_FRAME_SIZE
	.align		4
.L_1:
        /*000c*/ 	.byte	0x04, 0x11
        /*000e*/ 	.short	(.L_3 - .L_2)
	.align		4
.L_2:
        /*0010*/ 	.word	index@(_Z15oddEvenSortRowsPii)
        /*0014*/ 	.word	0x00000000


	//----- nvinfo : EIATTR_MIN_STACK_SIZE
	.align		4
.L_3:
        /*0018*/ 	.byte	0x04, 0x12
        /*001a*/ 	.short	(.L_5 - .L_4)
	.align		4
.L_4:
        /*001c*/ 	.word	index@(_Z15oddEvenSortRowsPii)
        /*0020*/ 	.word	0x00000000
.L_5:


//--------------------- .nv.compat                --------------------------
	.section	.nv.compat,"",@"SHT_CUDA_COMPAT_INFO"
	.align	4
        /*0000*/ 	.byte	0x02, 0x09, 0x00, 0x00, 0x02, 0x02, 0x01, 0x00, 0x02, 0x05, 0x05, 0x00, 0x03, 0x07, 0x01, 0x01
        /*0010*/ 	.byte	0x02, 0x03, 0x00, 0x00, 0x02, 0x06, 0x01, 0x00, 0x04, 0x0b, 0x08, 0x00, 0x09, 0x00, 0x00, 0x00
        /*0020*/ 	.byte	0x00, 0x00, 0x00, 0x00


//--------------------- .nv.info._Z15oddEvenSortRowsPii --------------------------
	.section	.nv.info._Z15oddEvenSortRowsPii,"",@"SHT_CUDA_INFO"
	.sectionflags	@""
	.align	4


	//----- nvinfo : EIATTR_CUDA_API_VERSION
	.align		4
        /*0000*/ 	.byte	0x04, 0x37
        /*0002*/ 	.short	(.L_7 - .L_6)
.L_6:
        /*0004*/ 	.word	0x00000082


	//----- nvinfo : EIATTR_KPARAM_INFO
	.align		4
.L_7:
        /*0008*/ 	.byte	0x04, 0x17
        /*000a*/ 	.short	(.L_9 - .L_8)
.L_8:
        /*000c*/ 	.word	0x00000000
        /*0010*/ 	.short	0x0001
        /*0012*/ 	.short	0x0008
        /*0014*/ 	.byte	0x00, 0xf0, 0x11, 0x00


	//----- nvinfo : EIATTR_KPARAM_INFO
	.align		4
.L_9:
        /*0018*/ 	.byte	0x04, 0x17
        /*001a*/ 	.short	(.L_11 - .L_10)
.L_10:
        /*001c*/ 	.word	0x00000000
        /*0020*/ 	.short	0x0000
        /*0022*/ 	.short	0x0000
        /*0024*/ 	.byte	0x00, 0xf5, 0x21, 0x00


	//----- nvinfo : EIATTR_SPARSE_MMA_MASK
	.align		4
.L_11:
        /*0028*/ 	.byte	0x03, 0x50
        /*002a*/ 	.short	0x0000


	//----- nvinfo : EIATTR_MAXREG_COUNT
	.align		4
        /*002c*/ 	.byte	0x03, 0x1b
        /*002e*/ 	.short	0x00ff


	//----- nvinfo : EIATTR_NUM_BARRIERS
	.align		4
        /*0030*/ 	.byte	0x02, 0x4c
        /*0032*/ 	.byte	0x01
	.zero		1


	//----- nvinfo : EIATTR_MERCURY_ISA_VERSION
	.align		4
        /*0034*/ 	.byte	0x03, 0x5f
        /*0036*/ 	.short	0x0101


	//----- nvinfo : EIATTR_VRC_CTA_INIT_COUNT
	.align		4
        /*0038*/ 	.byte	0x02, 0x4a
	.zero		1
	.zero		1


	//----- nvinfo : EIATTR_EXIT_INSTR_OFFSETS
	.align		4
        /*003c*/ 	.byte	0x04, 0x1c
        /*003e*/ 	.short	(.L_13 - .L_12)


	//   ....[0]....
.L_12:
        /*0040*/ 	.word	0x00000030


	//   ....[1]....
        /*0044*/ 	.word	0x000003e0


	//   ....[2]....
        /*0048*/ 	.word	0x00000540


	//----- nvinfo : EIATTR_CRS_STACK_SIZE
	.align		4
.L_13:
        /*004c*/ 	.byte	0x04, 0x1e
        /*004e*/ 	.short	(.L_15 - .L_14)
.L_14:
        /*0050*/ 	.word	0x00000000


	//----- nvinfo : EIATTR_CBANK_PARAM_SIZE
	.align		4
.L_15:
        /*0054*/ 	.byte	0x03, 0x19
        /*0056*/ 	.short	0x000c


	//----- nvinfo : EIATTR_PARAM_CBANK
	.align		4
        /*0058*/ 	.byte	0x04, 0x0a
        /*005a*/ 	.short	(.L_17 - .L_16)
	.align		4
.L_16:
        /*005c*/ 	.word	index@(.nv.constant0._Z15oddEvenSortRowsPii)
        /*0060*/ 	.short	0x0380
        /*0062*/ 	.short	0x000c


	//----- nvinfo : EIATTR_SW_WAR
	.align		4
.L_17:
        /*0064*/ 	.byte	0x04, 0x36
        /*0066*/ 	.short	(.L_19 - .L_18)
.L_18:
        /*0068*/ 	.word	0x00000008
.L_19:


//--------------------- .nv.callgraph             --------------------------
	.section	.nv.callgraph,"",@"SHT_CUDA_CALLGRAPH"
	.align	4
	.sectionentsize	8
	.align		4
        /*0000*/ 	.word	0x00000000
	.align		4
        /*0004*/ 	.word	0xffffffff
	.align		4
        /*0008*/ 	.word	0x00000000
	.align		4
        /*000c*/ 	.word	0xfffffffe
	.align		4
        /*0010*/ 	.word	0x00000000
	.align		4
        /*0014*/ 	.word	0xfffffffd
	.align		4
        /*0018*/ 	.word	0x00000000
	.align		4
        /*001c*/ 	.word	0xfffffffc


//--------------------- .text._Z15oddEvenSortRowsPii --------------------------
	.section	.text._Z15oddEvenSortRowsPii,"ax",@progbits
	.align	128
        .global         _Z15oddEvenSortRowsPii
        .type           _Z15oddEvenSortRowsPii,@function
        .size           _Z15oddEvenSortRowsPii,(.L_x_14 - _Z15oddEvenSortRowsPii)
        .other          _Z15oddEvenSortRowsPii,@"STO_CUDA_ENTRY STV_DEFAULT"
_Z15oddEvenSortRowsPii:
.text._Z15oddEvenSortRowsPii:
[----:B------:R-:W-:Y:S08]  /*0000*/  LDC R1, c[0x0][0x37c] ;  /* 0x0000df00ff017b82 */ /* 0x000ff00000000800 */
[----:B------:R-:W0:Y:S02]  /*0010*/  LDC R6, c[0x0][0x388] ;  /* 0x0000e200ff067b82 */ /* 0x000e240000000800 */
[----:B0-----:R-:W-:-:S13]  /*0020*/  ISETP.GE.AND P0, PT, R6, 0x1, PT ;  /* 0x000000010600780c */ /* 0x001fda0003f06270 */
[----:B------:R-:W-:Y:S05]  /*0030*/  @!P0 EXIT ;  /* 0x000000000000894d */ /* 0x000fea0003800000 */
[----:B------:R-:W0:Y:S01]  /*0040*/  S2R R3, SR_TID.X ;  /* 0x0000000000037919 */ /* 0x000e220000002100 */
[C---:B------:R-:W-:Y:S01]  /*0050*/  ISETP.GE.U32.AND P0, PT, R6.reuse, 0x4, PT ;  /* 0x000000040600780c */ /* 0x040fe20003f06070 */
[----:B------:R-:W1:Y:S01]  /*0060*/  S2UR UR6, SR_CTAID.X ;  /* 0x00000000000679c3 */ /* 0x000e620000002500 */
[----:B------:R-:W2:Y:S01]  /*0070*/  LDCU.64 UR4, c[0x0][0x358] ;  /* 0x00006b00ff0477ac */ /* 0x000ea20008000a00 */
[C---:B------:R-:W-:Y:S01]  /*0080*/  VIADD R0, R6.reuse, 0xffffffff ;  /* 0xffffffff06007836 */ /* 0x040fe20000000000 */
[----:B------:R-:W-:Y:S01]  /*0090*/  LOP3.LUT R8, R6, 0x3, RZ, 0xc0, !PT ;  /* 0x0000000306087812 */ /* 0x000fe200078ec0ff */
[----:B------:R-:W-:Y:S02]  /*00a0*/  IMAD.MOV.U32 R2, RZ, RZ, RZ ;  /* 0x000000ffff027224 */ /* 0x000fe400078e00ff */
[----:B0-----:R-:W-:-:S06]  /*00b0*/  IMAD.SHL.U32 R3, R3, 0x2, RZ ;  /* 0x0000000203037824 */ /* 0x001fcc00078e00ff */
[----:B-12---:R-:W-:Y:S05]  /*00c0*/  @!P0 BRA `(.L_x_0) ;  /* 0x0000000000c08947 */ /* 0x006fea0003800000 */
[----:B------:R-:W0:Y:S01]  /*00d0*/  LDC.64 R4, c[0x0][0x380] ;  /* 0x0000e000ff047b82 */ /* 0x000e220000000a00 */
[C---:B------:R-:W-:Y:S01]  /*00e0*/  IMAD R7, R6.reuse, UR6, R3 ;  /* 0x0000000606077c24 */ /* 0x040fe2000f8e0203 */
[----:B------:R-:W-:Y:S02]  /*00f0*/  LOP3.LUT R2, R6, 0x7ffffffc, RZ, 0xc0, !PT ;  /* 0x7ffffffc06027812 */ /* 0x000fe400078ec0ff */
[----:B------:R-:W-:-:S03]  /*0100*/  ISETP.GE.U32.AND P1, PT, R3, R0, PT ;  /* 0x000000000300720c */ /* 0x000fc60003f26070 */
[----:B------:R-:W-:Y:S02]  /*0110*/  IMAD.MOV R10, RZ, RZ, -R2 ;  /* 0x000000ffff0a7224 */ /* 0x000fe400078e0a02 */
[----:B0-----:R-:W-:-:S04]  /*0120*/  IMAD.WIDE.U32 R4, R7, 0x4, R4 ;  /* 0x0000000407047825 */ /* 0x001fc800078e0004 */
[----:B------:R-:W-:-:S07]  /*0130*/  VIADD R7, R3, 0x1 ;  /* 0x0000000103077836 */ /* 0x000fce0000000000 */
.L_x_9:
[----:B------:R-:W-:Y:S01]  /*0140*/  BSSY.RECONVERGENT B0, `(.L_x_1) ;  /* 0x0000008000007945 */ /* 0x000fe20003800200 */
[----:B------:R-:W-:-:S03]  /*0150*/  ISETP.GE.U32.AND P0, PT, R7, R0, PT ;  /* 0x000000000700720c */ /* 0x000fc60003f06070 */
[----:B0123--:R-:W-:Y:S10]  /*0160*/  @P1 BRA `(.L_x_2) ;  /* 0x0000000000141947 */ /* 0x00fff40003800000 */
[----:B------:R-:W2:Y:S04]  /*0170*/  LDG.E R9, desc[UR4][R4.64] ;  /* 0x0000000404097981 */ /* 0x000ea8000c1e1900 */
[----:B------:R-:W2:Y:S02]  /*0180*/  LDG.E R6, desc[UR4][R4.64+0x4] ;  /* 0x0000040404067981 */ /* 0x000ea4000c1e1900 */
[----:B--2---:R-:W-:-:S13]  /*0190*/  ISETP.GT.AND P1, PT, R9, R6, PT ;  /* 0x000000060900720c */ /* 0x004fda0003f24270 */
[----:B------:R0:W-:Y:S04]  /*01a0*/  @P1 STG.E desc[UR4][R4.64], R6 ;  /* 0x0000000604001986 */ /* 0x0001e8000c101904 */
[----:B------:R0:W-:Y:S02]  /*01b0*/  @P1 STG.E desc[UR4][R4.64+0x4], R9 ;  /* 0x0000040904001986 */ /* 0x0001e4000c101904 */
.L_x_2:
[----:B------:R-:W-:Y:S05]  /*01c0*/  BSYNC.RECONVERGENT B0 ;  /* 0x0000000000007941 */ /* 0x000fea0003800200 */
.L_x_1:
[----:B------:R-:W-:Y:S01]  /*01d0*/  BAR.SYNC.DEFER_BLOCKING 0x0 ;  /* 0x0000000000007b1d */ /* 0x000fe20000010000 */
[----:B------:R-:W-:-:S05]  /*01e0*/  ISETP.GE.U32.AND P1, PT, R3, R0, PT ;  /* 0x000000000300720c */ /* 0x000fca0003f26070 */
[----:B------:R-:W-:Y:S04]  /*01f0*/  BSSY.RECONVERGENT B0, `(.L_x_3) ;  /* 0x0000007000007945 */ /* 0x000fe80003800200 */
[----:B------:R-:W-:Y:S05]  /*0200*/  @P0 BRA `(.L_x_4) ;  /* 0x0000000000140947 */ /* 0x000fea0003800000 */
[----:B0-----:R-:W2:Y:S04]  /*0210*/  LDG.E R9, desc[UR4][R4.64+0x4] ;  /* 0x0000040404097981 */ /* 0x001ea8000c1e1900 */
[----:B------:R-:W2:Y:S02]  /*0220*/  LDG.E R6, desc[UR4][R4.64+0x8] ;  /* 0x0000080404067981 */ /* 0x000ea4000c1e1900 */
[----:B--2---:R-:W-:-:S13]  /*0230*/  ISETP.GT.AND P2, PT, R9, R6, PT ;  /* 0x000000060900720c */ /* 0x004fda0003f44270 */
[----:B------:R1:W-:Y:S04]  /*0240*/  @P2 STG.E desc[UR4][R4.64+0x4], R6 ;  /* 0x0000040604002986 */ /* 0x0003e8000c101904 */
[----:B------:R1:W-:Y:S02]  /*0250*/  @P2 STG.E desc[UR4][R4.64+0x8], R9 ;  /* 0x0000080904002986 */ /* 0x0003e4000c101904 */
.L_x_4:
[----:B------:R-:W-:Y:S05]  /*0260*/  BSYNC.RECONVERGENT B0 ;  /* 0x0000000000007941 */ /* 0x000fea0003800200 */
.L_x_3:
[----:B------:R-:W-:Y:S06]  /*0270*/  BAR.SYNC.DEFER_BLOCKING 0x0 ;  /* 0x0000000000007b1d */ /* 0x000fec0000010000 */
[----:B------:R-:W-:Y:S04]  /*0280*/  BSSY.RECONVERGENT B0, `(.L_x_5) ;  /* 0x0000007000007945 */ /* 0x000fe80003800200 */
[----:B------:R-:W-:Y:S05]  /*0290*/  @P1 BRA `(.L_x_6) ;  /* 0x0000000000141947 */ /* 0x000fea0003800000 */
[----:B01----:R-:W2:Y:S04]  /*02a0*/  LDG.E R9, desc[UR4][R4.64] ;  /* 0x0000000404097981 */ /* 0x003ea8000c1e1900 */
[----:B------:R-:W2:Y:S02]  /*02b0*/  LDG.E R6, desc[UR4][R4.64+0x4] ;  /* 0x0000040404067981 */ /* 0x000ea4000c1e1900 */
[----:B--2---:R-:W-:-:S13]  /*02c0*/  ISETP.GT.AND P2, PT, R9, R6, PT ;  /* 0x000000060900720c */ /* 0x004fda0003f44270 */
[----:B------:R2:W-:Y:S04]  /*02d0*/  @P2 STG.E desc[UR4][R4.64], R6 ;  /* 0x0000000604002986 */ /* 0x0005e8000c101904 */
[----:B------:R2:W-:Y:S02]  /*02e0*/  @P2 STG.E desc[UR4][R4.64+0x4], R9 ;  /* 0x0000040904002986 */ /* 0x0005e4000c101904 */
.L_x_6:
[----:B------:R-:W-:Y:S05]  /*02f0*/  BSYNC.RECONVERGENT B0 ;  /* 0x0000000000007941 */ /* 0x000fea0003800200 */
.L_x_5:
[----:B------:R-:W-:Y:S01]  /*0300*/  VIADD R10, R10, 0x4 ;  /* 0x000000040a0a7836 */ /* 0x000fe20000000000 */
[----:B------:R-:W-:Y:S04]  /*0310*/  BAR.SYNC.DEFER_BLOCKING 0x0 ;  /* 0x0000000000007b1d */ /* 0x000fe80000010000 */
[----:B------:R-:W-:Y:S02]  /*0320*/  ISETP.NE.AND P2, PT, R10, RZ, PT ;  /* 0x000000ff0a00720c */ /* 0x000fe40003f45270 */
[----:B------:R-:W-:Y:S04]  /*0330*/  BSSY.RECONVERGENT B0, `(.L_x_7) ;  /* 0x0000007000007945 */ /* 0x000fe80003800200 */
[----:B------:R-:W-:Y:S07]  /*0340*/  @P0 BRA `(.L_x_8) ;  /* 0x0000000000140947 */ /* 0x000fee0003800000 */
[----:B012---:R-:W2:Y:S04]  /*0350*/  LDG.E R9, desc[UR4][R4.64+0x4] ;  /* 0x0000040404097981 */ /* 0x007ea8000c1e1900 */
[----:B------:R-:W2:Y:S02]  /*0360*/  LDG.E R6, desc[UR4][R4.64+0x8] ;  /* 0x0000080404067981 */ /* 0x000ea4000c1e1900 */
[----:B--2---:R-:W-:-:S13]  /*0370*/  ISETP.GT.AND P0, PT, R9, R6, PT ;  /* 0x000000060900720c */ /* 0x004fda0003f04270 */
[----:B------:R3:W-:Y:S04]  /*0380*/  @P0 STG.E desc[UR4][R4.64+0x4], R6 ;  /* 0x0000040604000986 */ /* 0x0007e8000c101904 */
[----:B------:R3:W-:Y:S02]  /*0390*/  @P0 STG.E desc[UR4][R4.64+0x8], R9 ;  /* 0x0000080904000986 */ /* 0x0007e4000c101904 */
.L_x_8:
[----:B------:R-:W-:Y:S05]  /*03a0*/  BSYNC.RECONVERGENT B0 ;  /* 0x0000000000007941 */ /* 0x000fea0003800200 */
.L_x_7:
[----:B------:R-:W-:Y:S06]  /*03b0*/  BAR.SYNC.DEFER_BLOCKING 0x0 ;  /* 0x0000000000007b1d */ /* 0x000fec0000010000 */
[----:B------:R-:W-:Y:S05]  /*03c0*/  @P2 BRA `(.L_x_9) ;  /* 0xfffffffc005c2947 */ /* 0x000fea000383ffff */
.L_x_0:
[----:B------:R-:W-:-:S13]  /*03d0*/  ISETP.NE.AND P0, PT, R8, RZ, PT ;  /* 0x000000ff0800720c */ /* 0x000fda0003f05270 */
[----:B------:R-:W-:Y:S05]  /*03e0*/  @!P0 EXIT ;  /* 0x000000000000894d */ /* 0x000fea0003800000 */
[----:B------:R-:W4:Y:S01]  /*03f0*/  LDC R12, c[0x0][0x388] ;  /* 0x0000e200ff0c7b82 */ /* 0x000f220000000800 */
[----:B------:R-:W-:-:S07]  /*0400*/  IMAD.MOV R8, RZ, RZ, -R8 ;  /* 0x000000ffff087224 */ /* 0x000fce00078e0a08 */
[----:B0123--:R-:W0:Y:S02]  /*0410*/  LDC.64 R6, c[0x0][0x380] ;  /* 0x0000e000ff067b82 */ /* 0x00fe240000000a00 */
.L_x_12:
[----:B-1----:R-:W-:Y:S01]  /*0420*/  LOP3.LUT R4, R2, 0x1, RZ, 0xc0, !PT ;  /* 0x0000000102047812 */ /* 0x002fe200078ec0ff */
[----:B------:R-:W-:Y:S04]  /*0430*/  BSSY.RECONVERGENT B0, `(.L_x_10) ;  /* 0x000000b000007945 */ /* 0x000fe80003800200 */
[----:B------:R-:W-:-:S05]  /*0440*/  IMAD.IADD R5, R3, 0x1, R4 ;  /* 0x0000000103057824 */ /* 0x000fca00078e0204 */
[----:B------:R-:W-:-:S13]  /*0450*/  ISETP.GE.AND P0, PT, R5, R0, PT ;  /* 0x000000000500720c */ /* 0x000fda0003f06270 */
[----:B------:R-:W-:Y:S05]  /*0460*/  @P0 BRA `(.L_x_11) ;  /* 0x00000000001c0947 */ /* 0x000fea0003800000 */
[----:B----4-:R-:W-:-:S04]  /*0470*/  IMAD R5, R12, UR6, R5 ;  /* 0x000000060c057c24 */ /* 0x010fc8000f8e0205 */
[----:B0-----:R-:W-:-:S05]  /*0480*/  IMAD.WIDE.U32 R4, R5, 0x4, R6 ;  /* 0x0000000405047825 */ /* 0x001fca00078e0006 */
[----:B------:R-:W2:Y:S04]  /*0490*/  LDG.E R9, desc[UR4][R4.64] ;  /* 0x0000000404097981 */ /* 0x000ea8000c1e1900 */
[----:B------:R-:W2:Y:S02]  /*04a0*/  LDG.E R10, desc[UR4][R4.64+0x4] ;  /* 0x00000404040a7981 */ /* 0x000ea4000c1e1900 */
[----:B--2---:R-:W-:-:S13]  /*04b0*/  ISETP.GT.AND P0, PT, R9, R10, PT ;  /* 0x0000000a0900720c */ /* 0x004fda0003f04270 */
[----:B------:R1:W-:Y:S04]  /*04c0*/  @P0 STG.E desc[UR4][R4.64], R10 ;  /* 0x0000000a04000986 */ /* 0x0003e8000c101904 */
[----:B------:R1:W-:Y:S02]  /*04d0*/  @P0 STG.E desc[UR4][R4.64+0x4], R9 ;  /* 0x0000040904000986 */ /* 0x0003e4000c101904 */
.L_x_11:
[----:B------:R-:W-:Y:S05]  /*04e0*/  BSYNC.RECONVERGENT B0 ;  /* 0x0000000000007941 */ /* 0x000fea0003800200 */
.L_x_10:
[----:B------:R-:W-:Y:S01]  /*04f0*/  VIADD R8, R8, 0x1 ;  /* 0x0000000108087836 */ /* 0x000fe20000000000 */
[----:B------:R-:W-:Y:S01]  /*0500*/  BAR.SYNC.DEFER_BLOCKING 0x0 ;  /* 0x0000000000007b1d */ /* 0x000fe20000010000 */
[----:B------:R-:W-:-:S03]  /*0510*/  VIADD R2, R2, 0x1 ;  /* 0x0000000102027836 */ /* 0x000fc60000000000 */
[----:B------:R-:W-:-:S13]  /*0520*/  ISETP.NE.AND P0, PT, R8, RZ, PT ;  /* 0x000000ff0800720c */ /* 0x000fda0003f05270 */
[----:B------:R-:W-:Y:S05]  /*0530*/  @P0 BRA `(.L_x_12) ;  /* 0xfffffffc00b80947 */ /* 0x000fea000383ffff */
[----:B------:R-:W-:Y:S05]  /*0540*/  EXIT ;  /* 0x000000000000794d */ /* 0x000fea0003800000 */
.L_x_13:
[----:B------:R-:W-:-:S00]  /*0550*/  BRA `(.L_x_13) ;  /* 0xfffffffc00fc7947 */ /* 0x000fc0000383ffff */
[----:B------:R-:W-:-:S00]  /*0560*/  NOP ;  /* 0x0000000000007918 */ /* 0x000fc00000000000 */
        /* <DEDUP_REMOVED lines=9> */
.L_x_14:


//--------------------- .nv.shared.reserved.0     --------------------------
	.section	.nv.shared.reserved.0,"aw",@nobits
	.weak		__nv_reservedSMEM_offset_0_alias
	.size		__nv_reservedSMEM_offset_0_alias, 0, 64
	.other		__nv_reservedSMEM_offset_0_alias,@"STO_CUDA_RESERVED_SHARED STV_DEFAULT"
__nv_reservedSMEM_offset_0_alias:
	.zero		0
	.zero		64


//--------------------- .nv.constant0._Z15oddEvenSortRowsPii --------------------------
	.section	.nv.constant0._Z15oddEvenSortRowsPii,"a",@progbits
	.sectionflags	@""
	.align	4
.nv.constant0._Z15oddEvenSortRowsPii:
	.zero		908


//--------------------- SYMBOLS --------------------------

	.type		.nv.reservedSmem.offset0,@object
	.size		.nv.reservedSmem.offset0,0x4
